	.headerflags	@"EF_CUDA_TEXMODE_UNIFIED EF_CUDA_64BIT_ADDRESS EF_CUDA_ACCELERATORS EF_CUDA_SM90 EF_CUDA_VIRTUAL_SM(EF_CUDA_SM90)"
	.elftype	@"ET_EXEC"


//--------------------- .nv.info                  --------------------------
	.section	.nv.info,"",@"SHT_CUDA_INFO"
	.align	4


	//----- nvinfo : EIATTR_REGCOUNT
	.align		4
        /*0000*/ 	.byte	0x04, 0x2f
        /*0002*/ 	.short	(.L_1 - .L_0)
	.align		4
.L_0:
        /*0004*/ 	.word	index@(triton_poi_fused_add_2)
        /*0008*/ 	.word	0x0000000e


	//----- nvinfo : EIATTR_MIN_STACK_SIZE
	.align		4
.L_1:
        /*000c*/ 	.byte	0x04, 0x12
        /*000e*/ 	.short	(.L_3 - .L_2)
	.align		4
.L_2:
        /*0010*/ 	.word	index@(triton_poi_fused_add_2)
        /*0014*/ 	.word	0x00000000


	//----- nvinfo : EIATTR_FRAME_SIZE
	.align		4
.L_3:
        /*0018*/ 	.byte	0x04, 0x11
        /*001a*/ 	.short	(.L_5 - .L_4)
	.align		4
.L_4:
        /*001c*/ 	.word	index@(triton_poi_fused_add_2)
        /*0020*/ 	.word	0x00000000


	//----- nvinfo : EIATTR_MIN_STACK_SIZE
	.align		4
.L_5:
        /*0024*/ 	.byte	0x04, 0x12
        /*0026*/ 	.short	(.L_7 - .L_6)
	.align		4
.L_6:
        /*0028*/ 	.word	index@(triton_poi_fused_add_2)
        /*002c*/ 	.word	0x00000000
.L_7:


//--------------------- .nv.info.triton_poi_fused_add_2 --------------------------
	.section	.nv.info.triton_poi_fused_add_2,"",@"SHT_CUDA_INFO"
	.sectionflags	@""
	.align	4


	//----- nvinfo : EIATTR_CUDA_API_VERSION
	.align		4
        /*0000*/ 	.byte	0x04, 0x37
        /*0002*/ 	.short	(.L_9 - .L_8)
.L_8:
        /*0004*/ 	.word	0x0000007c


	//----- nvinfo : EIATTR_KPARAM_INFO
	.align		4
.L_9:
        /*0008*/ 	.byte	0x04, 0x17
        /*000a*/ 	.short	(.L_11 - .L_10)
.L_10:
        /*000c*/ 	.word	0x00000000
        /*0010*/ 	.short	0x0003
        /*0012*/ 	.short	0x0018
        /*0014*/ 	.byte	0x00, 0xf0, 0x11, 0x00


	//----- nvinfo : EIATTR_KPARAM_INFO
	.align		4
.L_11:
        /*0018*/ 	.byte	0x04, 0x17
        /*001a*/ 	.short	(.L_13 - .L_12)
.L_12:
        /*001c*/ 	.word	0x00000000
        /*0020*/ 	.short	0x0002
        /*0022*/ 	.short	0x0010
        /*0024*/ 	.byte	0x00, 0xf4, 0x21, 0x00


	//----- nvinfo : EIATTR_KPARAM_INFO
	.align		4
.L_13:
        /*0028*/ 	.byte	0x04, 0x17
        /*002a*/ 	.short	(.L_15 - .L_14)
.L_14:
        /*002c*/ 	.word	0x00000000
        /*0030*/ 	.short	0x0001
        /*0032*/ 	.short	0x0008
        /*0034*/ 	.byte	0x00, 0xf4, 0x21, 0x00


	//----- nvinfo : EIATTR_KPARAM_INFO
	.align		4
.L_15:
        /*0038*/ 	.byte	0x04, 0x17
        /*003a*/ 	.short	(.L_17 - .L_16)
.L_16:
        /*003c*/ 	.word	0x00000000
        /*0040*/ 	.short	0x0000
        /*0042*/ 	.short	0x0000
        /*0044*/ 	.byte	0x00, 0xf4, 0x21, 0x00


	//----- nvinfo : EIATTR_SPARSE_MMA_MASK
	.align		4
.L_17:
        /*0048*/ 	.byte	0x03, 0x50
        /*004a*/ 	.short	0x0000


	//----- nvinfo : EIATTR_MAXREG_COUNT
	.align		4
        /*004c*/ 	.byte	0x03, 0x1b
        /*004e*/ 	.short	0x00ff


	//----- nvinfo : EIATTR_EXIT_INSTR_OFFSETS
	.align		4
        /*0050*/ 	.byte	0x04, 0x1c
        /*0052*/ 	.short	(.L_19 - .L_18)


	//   ....[0]....
.L_18:
        /*0054*/ 	.word	0x000001a0


	//   ....[1]....
        /*0058*/ 	.word	0x000001c0


	//----- nvinfo : EIATTR_REQNTID
	.align		4
.L_19:
        /*005c*/ 	.byte	0x04, 0x10
        /*005e*/ 	.short	(.L_21 - .L_20)
.L_20:
        /*0060*/ 	.word	0x00000080
        /*0064*/ 	.word	0x00000001
        /*0068*/ 	.word	0x00000001


	//----- nvinfo : EIATTR_CBANK_PARAM_SIZE
	.align		4
.L_21:
        /*006c*/ 	.byte	0x03, 0x19
        /*006e*/ 	.short	0x001c


	//----- nvinfo : EIATTR_PARAM_CBANK
	.align		4
        /*0070*/ 	.byte	0x04, 0x0a
        /*0072*/ 	.short	(.L_23 - .L_22)
	.align		4
.L_22:
        /*0074*/ 	.word	index@(.nv.constant0.triton_poi_fused_add_2)
        /*0078*/ 	.short	0x0210
        /*007a*/ 	.short	0x001c


	//----- nvinfo : EIATTR_SW_WAR
	.align		4
.L_23:
        /*007c*/ 	.byte	0x04, 0x36
        /*007e*/ 	.short	(.L_25 - .L_24)
.L_24:
        /*0080*/ 	.word	0x00000008
.L_25:


//--------------------- .nv.callgraph             --------------------------
	.section	.nv.callgraph,"",@"SHT_CUDA_CALLGRAPH"
	.align	4
	.sectionentsize	8
	.align		4
        /*0000*/ 	.word	0x00000000
	.align		4
        /*0004*/ 	.word	0xffffffff
	.align		4
        /*0008*/ 	.word	0x00000000
	.align		4
        /*000c*/ 	.word	0xfffffffe
	.align		4
        /*0010*/ 	.word	0x00000000
	.align		4
        /*0014*/ 	.word	0xfffffffd
	.align		4
        /*0018*/ 	.word	0x00000000
	.align		4
        /*001c*/ 	.word	0xfffffffc


//--------------------- .text.triton_poi_fused_add_2 --------------------------
	.section	.text.triton_poi_fused_add_2,"ax",@progbits
	.align	128
        .global         triton_poi_fused_add_2
        .type           triton_poi_fused_add_2,@function
        .size           triton_poi_fused_add_2,(.L_x_1 - triton_poi_fused_add_2)
        .other          triton_poi_fused_add_2,@"STO_CUDA_ENTRY STV_DEFAULT"
triton_poi_fused_add_2:
.text.triton_poi_fused_add_2:
[----:B------:R-:W0:Y:S02]  /*0000*/  LDC R1, c[0x0][0x28] ;  /* 0x00000a00ff017b82 */ /* 0x000e240000000800 */
[----:B------:R-:W1:Y:S01]  /*0010*/  S2R R0, SR_TID.X ;  /* 0x0000000000007919 */ /* 0x000e620000002100 */
[----:B------:R-:W2:Y:S01]  /*0020*/  LDC.64 R6, c[0x0][0x220] ;  /* 0x00008800ff067b82 */ /* 0x000ea20000000a00 */
[----:B------:R-:W-:Y:S01]  /*0030*/  ULDC.64 UR4, c[0x0][0x208] ;  /* 0x0000820000047ab9 */ /* 0x000fe20000000a00 */
[----:B------:R-:W3:Y:S06]  /*0040*/  S2R R9, SR_CTAID.X ;  /* 0x0000000000097919 */ /* 0x000eec0000002500 */
[----:B------:R-:W4:Y:S08]  /*0050*/  LDC.64 R4, c[0x0][0x210] ;  /* 0x00008400ff047b82 */ /* 0x000f300000000a00 */
[----:B------:R-:W5:Y:S01]  /*0060*/  LDC.64 R2, c[0x0][0x218] ;  /* 0x00008600ff027b82 */ /* 0x000f620000000a00 */
[----:B-1----:R-:W-:-:S02]  /*0070*/  LOP3.LUT R0, R0, 0x7f, RZ, 0xc0, !PT ;  /* 0x0000007f00007812 */ /* 0x002fc400078ec0ff */
[----:B---3--:R-:W-:-:S03]  /*0080*/  SHF.R.S32.HI R8, RZ, 0x18, R9 ;  /* 0x00000018ff087819 */ /* 0x008fc60000011409 */
[----:B------:R-:W-:Y:S01]  /*0090*/  IMAD R9, R9, 0x80, R0 ;  /* 0x0000008009097824 */ /* 0x000fe200078e0200 */
[----:B------:R-:W-:Y:S01]  /*00a0*/  SGXT R0, R8, 0x1 ;  /* 0x000000010800781a */ /* 0x000fe20000000200 */
[----:B------:R-:W-:-:S03]  /*00b0*/  HFMA2.MMA R8, -RZ, RZ, 0, 0 ;  /* 0x00000000ff087435 */ /* 0x000fc600000001ff */
[C---:B------:R-:W-:Y:S01]  /*00c0*/  ISETP.GE.AND P0, PT, R9.reuse, 0x100, PT ;  /* 0x000001000900780c */ /* 0x040fe20003f06270 */
[----:B----4-:R-:W-:Y:S01]  /*00d0*/  IMAD.WIDE R4, R9, 0x4, R4 ;  /* 0x0000000409047825 */ /* 0x010fe200078e0204 */
[----:B------:R-:W-:-:S04]  /*00e0*/  LEA.HI R0, R0, R9, RZ, 0x2 ;  /* 0x0000000900007211 */ /* 0x000fc800078f10ff */
[----:B------:R-:W-:-:S04]  /*00f0*/  LOP3.LUT R0, R0, 0xfffffffc, RZ, 0xc0, !PT ;  /* 0xfffffffc00007812 */ /* 0x000fc800078ec0ff */
[----:B------:R-:W-:Y:S01]  /*0100*/  IADD3 R11, R9, -R0, RZ ;  /* 0x80000000090b7210 */ /* 0x000fe20007ffe0ff */
[----:B-----5:R-:W-:Y:S02]  /*0110*/  IMAD.WIDE R2, R9, 0x4, R2 ;  /* 0x0000000409027825 */ /* 0x020fe400078e0202 */
[----:B------:R-:W3:Y:S02]  /*0120*/  @!P0 LDG.E R8, desc[UR4][R4.64] ;  /* 0x0000000404088981 */ /* 0x000ee4000c1e1900 */
[----:B--2---:R-:W-:-:S04]  /*0130*/  IMAD.WIDE R6, R11, 0x4, R6 ;  /* 0x000000040b067825 */ /* 0x004fc800078e0206 */
[----:B------:R-:W-:Y:S02]  /*0140*/  IMAD.MOV.U32 R11, RZ, RZ, RZ ;  /* 0x000000ffff0b7224 */ /* 0x000fe400078e00ff */
[----:B------:R-:W-:-:S04]  /*0150*/  IMAD.MOV.U32 R0, RZ, RZ, RZ ;  /* 0x000000ffff007224 */ /* 0x000fc800078e00ff */
[----:B------:R-:W3:Y:S04]  /*0160*/  @!P0 LDG.E.EL R11, desc[UR4][R6.64] ;  /* 0x00000004060b8981 */ /* 0x000ee8000c2e1900 */
[----:B------:R-:W2:Y:S01]  /*0170*/  @!P0 LDG.E R0, desc[UR4][R2.64] ;  /* 0x0000000402008981 */ /* 0x000ea2000c1e1900 */
[----:B---3--:R-:W-:-:S04]  /*0180*/  FADD R11, R11, R8 ;  /* 0x000000080b0b7221 */ /* 0x008fc80000000000 */
[----:B--2---:R-:W-:Y:S01]  /*0190*/  FADD R11, R11, R0 ;  /* 0x000000000b0b7221 */ /* 0x004fe20000000000 */
[----:B------:R-:W-:Y:S06]  /*01a0*/  @P0 EXIT ;  /* 0x000000000000094d */ /* 0x000fec0003800000 */
[----:B------:R-:W-:Y:S01]  /*01b0*/  STG.E desc[UR4][R4.64], R11 ;  /* 0x0000000b04007986 */ /* 0x000fe2000c101904 */
[----:B------:R-:W-:Y:S05]  /*01c0*/  EXIT ;  /* 0x000000000000794d */ /* 0x000fea0003800000 */
.L_x_0:
[----:B------:R-:W-:-:S00]  /*01d0*/  BRA `(.L_x_0) ;  /* 0xfffffffc00fc7947 */ /* 0x000fc0000383ffff */
[----:B------:R-:W-:-:S00]  /*01e0*/  NOP ;  /* 0x0000000000007918 */ /* 0x000fc00000000000 */
        /* <DEDUP_REMOVED lines=9> */
.L_x_1:


//--------------------- .nv.constant0.triton_poi_fused_add_2 --------------------------
	.section	.nv.constant0.triton_poi_fused_add_2,"a",@progbits
	.sectionflags	@""
	.align	4
.nv.constant0.triton_poi_fused_add_2:
	.zero		556
